//
// Generated by NVIDIA NVVM Compiler
//
// Compiler Build ID: CL-36424714
// Cuda compilation tools, release 13.0, V13.0.88
// Based on NVVM 20.0.0
//

.version 9.0
.target sm_100
.address_size 64

	// .globl	_Z17ParticleSimulatorv
.extern .func  (.param .b32 func_retval0) vprintf
(
	.param .b64 vprintf_param_0,
	.param .b64 vprintf_param_1
)
;
.const .align 8 .b8 cSh[48];
.global .align 1 .b8 $str[32] = {84, 104, 101, 114, 101, 32, 97, 114, 101, 32, 37, 100, 32, 112, 97, 114, 116, 105, 99, 108, 101, 115, 32, 97, 99, 116, 105, 118, 101, 46, 10};
.global .align 1 .b8 $str$1[36] = {80, 97, 114, 116, 105, 99, 108, 101, 32, 53, 32, 105, 115, 32, 97, 116, 32, 37, 57, 46, 52, 102, 32, 37, 57, 46, 52, 102, 32, 37, 57, 46, 52, 102, 10};

.visible .entry _Z17ParticleSimulatorv()
{
	.local .align 8 .b8 	__local_depot0[24];
	.reg .b64 	%SP;
	.reg .b64 	%SPL;
	.reg .pred 	%p<2>;
	.reg .b32 	%r<7>;
	.reg .b32 	%f<4>;
	.reg .b64 	%rd<13>;
	.reg .b64 	%fd<4>;

	mov.u64 	%SPL, __local_depot0;
	cvta.local.u64 	%SP, %SPL;
	mov.u32 	%r1, %tid.x;
	setp.ne.s32 	%p1, %r1, 0;
	@%p1 bra 	$L__BB0_2;
	add.u64 	%rd1, %SP, 0;
	add.u64 	%rd2, %SPL, 0;
	ld.const.u32 	%r2, [cSh];
	st.local.u32 	[%rd2], %r2;
	mov.u64 	%rd3, $str;
	cvta.global.u64 	%rd4, %rd3;
	{ // callseq 0, 0
	.param .b64 param0;
	st.param.b64 	[param0], %rd4;
	.param .b64 param1;
	st.param.b64 	[param1], %rd1;
	.param .b32 retval0;
	call.uni (retval0), 
	vprintf, 
	(
	param0, 
	param1
	);
	ld.param.b32 	%r3, [retval0];
	} // callseq 0
	ld.const.u64 	%rd5, [cSh+16];
	cvta.to.global.u64 	%rd6, %rd5;
	ld.global.f32 	%f1, [%rd6+20];
	cvt.f64.f32 	%fd1, %f1;
	ld.const.u64 	%rd7, [cSh+24];
	cvta.to.global.u64 	%rd8, %rd7;
	ld.global.f32 	%f2, [%rd8+20];
	cvt.f64.f32 	%fd2, %f2;
	ld.const.u64 	%rd9, [cSh+32];
	cvta.to.global.u64 	%rd10, %rd9;
	ld.global.f32 	%f3, [%rd10+20];
	cvt.f64.f32 	%fd3, %f3;
	st.local.f64 	[%rd2], %fd1;
	st.local.f64 	[%rd2+8], %fd2;
	st.local.f64 	[%rd2+16], %fd3;
	mov.u64 	%rd11, $str$1;
	cvta.global.u64 	%rd12, %rd11;
	{ // callseq 1, 0
	.param .b64 param0;
	st.param.b64 	[param0], %rd12;
	.param .b64 param1;
	st.param.b64 	[param1], %rd1;
	.param .b32 retval0;
	call.uni (retval0), 
	vprintf, 
	(
	param0, 
	param1
	);
	ld.param.b32 	%r5, [retval0];
	} // callseq 1
$L__BB0_2:
	ret;

}


// ===== COMPILED SASS (sm_100) =====

	.target	sm_100

	.elftype	@"ET_EXEC"


//--------------------- .note.nv.tkinfo           --------------------------
	.section	.note.nv.tkinfo,"",@"SHT_NOTE"
	.sectionflags	@"SHF_NOTE_NV_TKINFO"
	.tkinfo
        /*0018*/ 	.word	0x00000002
        /*0030*/ 	.string	""
        /*0030*/ 	.string	"ptxas"
        /*0030*/ 	.string	"Cuda compilation tools, release 13.0, V13.0.88"
        /*0030*/ 	.string	"Build cuda_13.0.r13.0/compiler.36424714_0"
        /*0030*/ 	.string	"-arch sm_100 -m 64 "



//--------------------- .note.nv.cuinfo           --------------------------
	.section	.note.nv.cuinfo,"",@"SHT_NOTE"
	.sectionflags	@"SHF_NOTE_NV_CUINFO"
        /*0018*/ 	.short	0x0002
        /*001a*/ 	.short	0x0064
        /*001c*/ 	.short	0x0082
	.zero		2


//--------------------- .nv.info                  --------------------------
	.section	.nv.info,"",@"SHT_CUDA_INFO"
	.align	4


	//----- nvinfo : EIATTR_REGCOUNT
	.align		4
        /*0000*/ 	.byte	0x04, 0x2f
        /*0002*/ 	.short	(.L_4 - .L_3)
	.align		4
.L_3:
        /*0004*/ 	.word	index@(_Z17ParticleSimulatorv)
        /*0008*/ 	.word	0x00000018


	//----- nvinfo : EIATTR_FRAME_SIZE
	.align		4
.L_4:
        /*000c*/ 	.byte	0x04, 0x11
        /*000e*/ 	.short	(.L_6 - .L_5)
	.align		4
.L_5:
        /*0010*/ 	.word	index@(_Z17ParticleSimulatorv)
        /*0014*/ 	.word	0x00000018


	//----- nvinfo : EIATTR_MIN_STACK_SIZE
	.align		4
.L_6:
        /*0018*/ 	.byte	0x04, 0x12
        /*001a*/ 	.short	(.L_8 - .L_7)
	.align		4
.L_7:
        /*001c*/ 	.word	index@(_Z17ParticleSimulatorv)
        /*0020*/ 	.word	0x00000018
.L_8:


//--------------------- .nv.compat                --------------------------
	.section	.nv.compat,"",@"SHT_CUDA_COMPAT_INFO"
	.align	4
        /*0000*/ 	.byte	0x02, 0x09, 0x00, 0x00, 0x02, 0x02, 0x01, 0x00, 0x02, 0x05, 0x05, 0x00, 0x03, 0x07, 0x01, 0x01
        /*0010*/ 	.byte	0x02, 0x03, 0x00, 0x00, 0x02, 0x06, 0x01, 0x00, 0x04, 0x0b, 0x08, 0x00, 0x09, 0x00, 0x00, 0x00
        /*0020*/ 	.byte	0x00, 0x00, 0x00, 0x00


//--------------------- .nv.info._Z17ParticleSimulatorv --------------------------
	.section	.nv.info._Z17ParticleSimulatorv,"",@"SHT_CUDA_INFO"
	.sectionflags	@""
	.align	4


	//----- nvinfo : EIATTR_CUDA_API_VERSION
	.align		4
        /*0000*/ 	.byte	0x04, 0x37
        /*0002*/ 	.short	(.L_10 - .L_9)
.L_9:
        /*0004*/ 	.word	0x00000082


	//----- nvinfo : EIATTR_SPARSE_MMA_MASK
	.align		4
.L_10:
        /*0008*/ 	.byte	0x03, 0x50
        /*000a*/ 	.short	0x0000


	//----- nvinfo : EIATTR_MAXREG_COUNT
	.align		4
        /*000c*/ 	.byte	0x03, 0x1b
        /*000e*/ 	.short	0x00ff


	//----- nvinfo : EIATTR_EXTERNS
	.align		4
        /*0010*/ 	.byte	0x04, 0x0f
        /*0012*/ 	.short	(.L_12 - .L_11)


	//   ....[0]....
	.align		4
.L_11:
        /*0014*/ 	.word	index@(vprintf)


	//----- nvinfo : EIATTR_MERCURY_ISA_VERSION
	.align		4
.L_12:
        /*0018*/ 	.byte	0x03, 0x5f
        /*001a*/ 	.short	0x0101


	//----- nvinfo : EIATTR_VRC_CTA_INIT_COUNT
	.align		4
        /*001c*/ 	.byte	0x02, 0x4a
	.zero		1
	.zero		1


	//----- nvinfo : EIATTR_SYSCALL_OFFSETS
	.align		4
        /*0020*/ 	.byte	0x04, 0x46
        /*0022*/ 	.short	(.L_14 - .L_13)


	//   ....[0]....
.L_13:
        /*0024*/ 	.word	0x00000140


	//   ....[1]....
        /*0028*/ 	.word	0x00000280


	//----- nvinfo : EIATTR_EXIT_INSTR_OFFSETS
	.align		4
.L_14:
        /*002c*/ 	.byte	0x04, 0x1c
        /*002e*/ 	.short	(.L_16 - .L_15)


	//   ....[0]....
.L_15:
        /*0030*/ 	.word	0x00000080


	//   ....[1]....
        /*0034*/ 	.word	0x00000290


	//----- nvinfo : EIATTR_CRS_STACK_SIZE
	.align		4
.L_16:
        /*0038*/ 	.byte	0x04, 0x1e
        /*003a*/ 	.short	(.L_18 - .L_17)
.L_17:
        /*003c*/ 	.word	0x00000000


	//----- nvinfo : EIATTR_SW_WAR
	.align		4
.L_18:
        /*0040*/ 	.byte	0x04, 0x36
        /*0042*/ 	.short	(.L_20 - .L_19)
.L_19:
        /*0044*/ 	.word	0x00000008
.L_20:


//--------------------- .nv.callgraph             --------------------------
	.section	.nv.callgraph,"",@"SHT_CUDA_CALLGRAPH"
	.align	4
	.sectionentsize	8
	.align		4
        /*0000*/ 	.word	0x00000000
	.align		4
        /*0004*/ 	.word	0xffffffff
	.align		4
        /*0008*/ 	.word	index@(_Z17ParticleSimulatorv)
	.align		4
        /*000c*/ 	.word	index@(vprintf)
	.align		4
        /*0010*/ 	.word	0x00000000
	.align		4
        /*0014*/ 	.word	0xfffffffe
	.align		4
        /*0018*/ 	.word	0x00000000
	.align		4
        /*001c*/ 	.word	0xfffffffd
	.align		4
        /*0020*/ 	.word	0x00000000
	.align		4
        /*0024*/ 	.word	0xfffffffc


//--------------------- .nv.constant4             --------------------------
	.section	.nv.constant4,"a",@progbits
	.align	8
	.align		8
.nv.constant4:
        /*0000*/ 	.dword	vprintf
	.align		8
        /*0008*/ 	.dword	$str
	.align		8
        /*0010*/ 	.dword	$str$1


//--------------------- .nv.constant3             --------------------------
	.section	.nv.constant3,"a",@progbits
	.align	8
.nv.constant3:
	.type		cSh,@object
	.size		cSh,(.L_0 - cSh)
cSh:
	.zero		48
.L_0:


//--------------------- .text._Z17ParticleSimulatorv --------------------------
	.section	.text._Z17ParticleSimulatorv,"ax",@progbits
	.align	128
        .global         _Z17ParticleSimulatorv
        .type           _Z17ParticleSimulatorv,@function
        .size           _Z17ParticleSimulatorv,(.L_x_3 - _Z17ParticleSimulatorv)
        .other          _Z17ParticleSimulatorv,@"STO_CUDA_ENTRY STV_DEFAULT"
_Z17ParticleSimulatorv:
.text._Z17ParticleSimulatorv:
[----:B------:R-:W0:Y:S01]  /*0000*/  LDC R1, c[0x0][0x37c] ;  /* 0x0000df00ff017b82 */ /* 0x000e220000000800 */
[----:B------:R-:W1:Y:S01]  /*0010*/  S2R R0, SR_TID.X ;  /* 0x0000000000007919 */ /* 0x000e620000002100 */
[----:B------:R-:W2:Y:S01]  /*0020*/  LDCU UR4, c[0x0][0x2f8] ;  /* 0x00005f00ff0477ac */ /* 0x000ea20008000800 */
[----:B0-----:R-:W-:Y:S01]  /*0030*/  VIADD R1, R1, 0xffffffe8 ;  /* 0xffffffe801017836 */ /* 0x001fe20000000000 */
[----:B------:R-:W0:Y:S04]  /*0040*/  LDCU UR5, c[0x0][0x2fc] ;  /* 0x00005f80ff0577ac */ /* 0x000e280008000800 */
[----:B--2---:R-:W-:-:S05]  /*0050*/  IADD3 R16, P1, PT, R1, UR4, RZ ;  /* 0x0000000401107c10 */ /* 0x004fca000ff3e0ff */
[----:B0-----:R-:W-:Y:S01]  /*0060*/  IMAD.X R2, RZ, RZ, UR5, P1 ;  /* 0x00000005ff027e24 */ /* 0x001fe200088e06ff */
[----:B-1----:R-:W-:-:S13]  /*0070*/  ISETP.NE.AND P0, PT, R0, RZ, PT ;  /* 0x000000ff0000720c */ /* 0x002fda0003f05270 */
[----:B------:R-:W-:Y:S05]  /*0080*/  @P0 EXIT ;  /* 0x000000000000094d */ /* 0x000fea0003800000 */
[----:B------:R-:W0:Y:S01]  /*0090*/  LDC R0, c[0x3][RZ] ;  /* 0x00c00000ff007b82 */ /* 0x000e220000000800 */
[----:B------:R-:W-:Y:S01]  /*00a0*/  MOV R17, 0x0 ;  /* 0x0000000000117802 */ /* 0x000fe20000000f00 */
[----:B------:R-:W1:Y:S01]  /*00b0*/  LDCU.64 UR4, c[0x4][0x8] ;  /* 0x01000100ff0477ac */ /* 0x000e620008000a00 */
[----:B------:R-:W-:Y:S01]  /*00c0*/  IMAD.MOV.U32 R6, RZ, RZ, R16 ;  /* 0x000000ffff067224 */ /* 0x000fe200078e0010 */
[----:B------:R-:W-:Y:S01]  /*00d0*/  MOV R7, R2 ;  /* 0x0000000200077202 */ /* 0x000fe20000000f00 */
[----:B------:R-:W2:Y:S03]  /*00e0*/  LDCU.64 UR36, c[0x0][0x358] ;  /* 0x00006b00ff2477ac */ /* 0x000ea60008000a00 */
[----:B------:R3:W4:Y:S01]  /*00f0*/  LDC.64 R8, c[0x4][R17] ;  /* 0x0100000011087b82 */ /* 0x0007220000000a00 */
[----:B-1----:R-:W-:Y:S01]  /*0100*/  MOV R4, UR4 ;  /* 0x0000000400047c02 */ /* 0x002fe20008000f00 */
[----:B------:R-:W-:Y:S01]  /*0110*/  IMAD.U32 R5, RZ, RZ, UR5 ;  /* 0x00000005ff057e24 */ /* 0x000fe2000f8e00ff */
[----:B0-2---:R3:W-:Y:S06]  /*0120*/  STL [R1], R0 ;  /* 0x0000000001007387 */ /* 0x0057ec0000100800 */
[----:B------:R-:W-:-:S07]  /*0130*/  LEPC R20, `(.L_x_0) ;  /* 0x000000001014794e */ /* 0x000fce0000000000 */
[----:B---34-:R-:W-:Y:S05]  /*0140*/  CALL.ABS.NOINC R8 ;  /* 0x0000000008007343 */ /* 0x018fea0003c00000 */
.L_x_0:
[----:B------:R-:W0:Y:S01]  /*0150*/  LDC.64 R4, c[0x3][0x10] ;  /* 0x00c00400ff047b82 */ /* 0x000e220000000a00 */
[----:B------:R-:W1:Y:S07]  /*0160*/  LDCU.64 UR4, c[0x4][0x10] ;  /* 0x01000200ff0477ac */ /* 0x000e6e0008000a00 */
[----:B------:R-:W2:Y:S08]  /*0170*/  LDC.64 R6, c[0x3][0x18] ;  /* 0x00c00600ff067b82 */ /* 0x000eb00000000a00 */
[----:B------:R-:W3:Y:S01]  /*0180*/  LDC.64 R14, c[0x3][0x20] ;  /* 0x00c00800ff0e7b82 */ /* 0x000ee20000000a00 */
[----:B0-----:R1:W4:Y:S04]  /*0190*/  LDG.E R0, desc[UR36][R4.64+0x14] ;  /* 0x0000142404007981 */ /* 0x001328000c1e1900 */
[----:B--2---:R0:W2:Y:S04]  /*01a0*/  LDG.E R3, desc[UR36][R6.64+0x14] ;  /* 0x0000142406037981 */ /* 0x0040a8000c1e1900 */
[----:B---3--:R-:W3:Y:S01]  /*01b0*/  LDG.E R12, desc[UR36][R14.64+0x14] ;  /* 0x000014240e0c7981 */ /* 0x008ee2000c1e1900 */
[----:B------:R2:W2:Y:S01]  /*01c0*/  LDC.64 R18, c[0x4][R17] ;  /* 0x0100000011127b82 */ /* 0x0004a20000000a00 */
[----:B-1----:R-:W-:Y:S01]  /*01d0*/  IMAD.U32 R4, RZ, RZ, UR4 ;  /* 0x00000004ff047e24 */ /* 0x002fe2000f8e00ff */
[----:B------:R-:W-:Y:S01]  /*01e0*/  MOV R5, UR5 ;  /* 0x0000000500057c02 */ /* 0x000fe20008000f00 */
[----:B0-----:R-:W-:Y:S01]  /*01f0*/  IMAD.MOV.U32 R6, RZ, RZ, R16 ;  /* 0x000000ffff067224 */ /* 0x001fe200078e0010 */
[----:B------:R-:W-:Y:S01]  /*0200*/  MOV R7, R2 ;  /* 0x0000000200077202 */ /* 0x000fe20000000f00 */
[----:B----4-:R-:W0:Y:S08]  /*0210*/  F2F.F64.F32 R8, R0 ;  /* 0x0000000000087310 */ /* 0x010e300000201800 */
[----:B--2---:R-:W1:Y:S01]  /*0220*/  F2F.F64.F32 R10, R3 ;  /* 0x00000003000a7310 */ /* 0x004e620000201800 */
[----:B0-----:R0:W-:Y:S07]  /*0230*/  STL.64 [R1], R8 ;  /* 0x0000000801007387 */ /* 0x0011ee0000100a00 */
[----:B---3--:R-:W2:Y:S01]  /*0240*/  F2F.F64.F32 R12, R12 ;  /* 0x0000000c000c7310 */ /* 0x008ea20000201800 */
[----:B-1----:R0:W-:Y:S04]  /*0250*/  STL.64 [R1+0x8], R10 ;  /* 0x0000080a01007387 */ /* 0x0021e80000100a00 */
[----:B--2---:R0:W-:Y:S02]  /*0260*/  STL.64 [R1+0x10], R12 ;  /* 0x0000100c01007387 */ /* 0x0041e40000100a00 */
[----:B------:R-:W-:-:S07]  /*0270*/  LEPC R20, `(.L_x_1) ;  /* 0x000000001014794e */ /* 0x000fce0000000000 */
[----:B0-----:R-:W-:Y:S05]  /*0280*/  CALL.ABS.NOINC R18 ;  /* 0x0000000012007343 */ /* 0x001fea0003c00000 */
.L_x_1:
[----:B------:R-:W-:Y:S05]  /*0290*/  EXIT ;  /* 0x000000000000794d */ /* 0x000fea0003800000 */
.L_x_2:
[----:B------:R-:W-:-:S00]  /*02a0*/  BRA `(.L_x_2) ;  /* 0xfffffffc00fc7947 */ /* 0x000fc0000383ffff */
[----:B------:R-:W-:-:S00]  /*02b0*/  NOP ;  /* 0x0000000000007918 */ /* 0x000fc00000000000 */
        /* <DEDUP_REMOVED lines=12> */
.L_x_3:


//--------------------- .nv.global.init           --------------------------
	.section	.nv.global.init,"aw",@progbits
.nv.global.init:
	.type		$str,@object
	.size		$str,($str$1 - $str)
$str:
        /*0000*/ 	.byte	0x54, 0x68, 0x65, 0x72, 0x65, 0x20, 0x61, 0x72, 0x65, 0x20, 0x25, 0x64, 0x20, 0x70, 0x61, 0x72
        /*0010*/ 	.byte	0x74, 0x69, 0x63, 0x6c, 0x65, 0x73, 0x20, 0x61, 0x63, 0x74, 0x69, 0x76, 0x65, 0x2e, 0x0a, 0x00
	.type		$str$1,@object
	.size		$str$1,(.L_2 - $str$1)
$str$1:
        /*0020*/ 	.byte	0x50, 0x61, 0x72, 0x74, 0x69, 0x63, 0x6c, 0x65, 0x20, 0x35, 0x20, 0x69, 0x73, 0x20, 0x61, 0x74
        /*0030*/ 	.byte	0x20, 0x25, 0x39, 0x2e, 0x34, 0x66, 0x20, 0x25, 0x39, 0x2e, 0x34, 0x66, 0x20, 0x25, 0x39, 0x2e
        /*0040*/ 	.byte	0x34, 0x66, 0x0a, 0x00
.L_2:


//--------------------- .nv.shared.reserved.0     --------------------------
	.section	.nv.shared.reserved.0,"aw",@nobits
	.weak		__nv_reservedSMEM_offset_0_alias
	.size		__nv_reservedSMEM_offset_0_alias, 0, 64
	.other		__nv_reservedSMEM_offset_0_alias,@"STO_CUDA_RESERVED_SHARED STV_DEFAULT"
__nv_reservedSMEM_offset_0_alias:
	.zero		0
	.zero		64


//--------------------- .nv.constant0._Z17ParticleSimulatorv --------------------------
	.section	.nv.constant0._Z17ParticleSimulatorv,"a",@progbits
	.sectionflags	@""
	.align	4
.nv.constant0._Z17ParticleSimulatorv:
	.zero		896


//--------------------- SYMBOLS --------------------------

	.type		.nv.reservedSmem.offset0,@object
	.size		.nv.reservedSmem.offset0,0x4
	.type		vprintf,@function
